//
// Generated by NVIDIA NVVM Compiler
//
// Compiler Build ID: CL-36424714
// Cuda compilation tools, release 13.0, V13.0.88
// Based on NVVM 20.0.0
//

.version 9.0
.target sm_100
.address_size 64

	// .globl	cuda_adjustTOX

.visible .entry cuda_adjustTOX(
	.param .u64 .ptr .align 1 cuda_adjustTOX_param_0,
	.param .u32 cuda_adjustTOX_param_1,
	.param .u64 .ptr .align 1 cuda_adjustTOX_param_2,
	.param .f32 cuda_adjustTOX_param_3
)
{
	.reg .pred 	%p<2>;
	.reg .b32 	%r<10>;
	.reg .b32 	%f<4>;
	.reg .b64 	%rd<9>;

	ld.param.u64 	%rd1, [cuda_adjustTOX_param_0];
	ld.param.u32 	%r2, [cuda_adjustTOX_param_1];
	ld.param.u64 	%rd2, [cuda_adjustTOX_param_2];
	ld.param.f32 	%f1, [cuda_adjustTOX_param_3];
	mov.u32 	%r3, %ctaid.x;
	mov.u32 	%r4, %nctaid.y;
	mov.u32 	%r5, %ctaid.y;
	mad.lo.s32 	%r6, %r3, %r4, %r5;
	mov.u32 	%r7, %ntid.x;
	mov.u32 	%r8, %tid.x;
	mad.lo.s32 	%r1, %r6, %r7, %r8;
	setp.ge.s32 	%p1, %r1, %r2;
	@%p1 bra 	$L__BB0_2;
	cvta.to.global.u64 	%rd3, %rd1;
	cvta.to.global.u64 	%rd4, %rd2;
	mul.wide.s32 	%rd5, %r1, 4;
	add.s64 	%rd6, %rd3, %rd5;
	ld.global.u32 	%r9, [%rd6];
	mul.wide.s32 	%rd7, %r9, 4;
	add.s64 	%rd8, %rd4, %rd7;
	ld.global.f32 	%f2, [%rd8];
	mul.f32 	%f3, %f1, %f2;
	st.global.f32 	[%rd8], %f3;
$L__BB0_2:
	ret;

}


// ===== COMPILED SASS (sm_100) =====

	.target	sm_100

	.elftype	@"ET_EXEC"


//--------------------- .note.nv.tkinfo           --------------------------
	.section	.note.nv.tkinfo,"",@"SHT_NOTE"
	.sectionflags	@"SHF_NOTE_NV_TKINFO"
	.tkinfo
        /*0018*/ 	.word	0x00000002
        /*0030*/ 	.string	""
        /*0030*/ 	.string	"ptxas"
        /*0030*/ 	.string	"Cuda compilation tools, release 13.0, V13.0.88"
        /*0030*/ 	.string	"Build cuda_13.0.r13.0/compiler.36424714_0"
        /*0030*/ 	.string	"-arch sm_100 -m 64 "



//--------------------- .note.nv.cuinfo           --------------------------
	.section	.note.nv.cuinfo,"",@"SHT_NOTE"
	.sectionflags	@"SHF_NOTE_NV_CUINFO"
        /*0018*/ 	.short	0x0002
        /*001a*/ 	.short	0x0064
        /*001c*/ 	.short	0x0082
	.zero		2


//--------------------- .nv.info                  --------------------------
	.section	.nv.info,"",@"SHT_CUDA_INFO"
	.align	4


	//----- nvinfo : EIATTR_REGCOUNT
	.align		4
        /*0000*/ 	.byte	0x04, 0x2f
        /*0002*/ 	.short	(.L_1 - .L_0)
	.align		4
.L_0:
        /*0004*/ 	.word	index@(cuda_adjustTOX)
        /*0008*/ 	.word	0x0000000a


	//----- nvinfo : EIATTR_FRAME_SIZE
	.align		4
.L_1:
        /*000c*/ 	.byte	0x04, 0x11
        /*000e*/ 	.short	(.L_3 - .L_2)
	.align		4
.L_2:
        /*0010*/ 	.word	index@(cuda_adjustTOX)
        /*0014*/ 	.word	0x00000000


	//----- nvinfo : EIATTR_MIN_STACK_SIZE
	.align		4
.L_3:
        /*0018*/ 	.byte	0x04, 0x12
        /*001a*/ 	.short	(.L_5 - .L_4)
	.align		4
.L_4:
        /*001c*/ 	.word	index@(cuda_adjustTOX)
        /*0020*/ 	.word	0x00000000
.L_5:


//--------------------- .nv.compat                --------------------------
	.section	.nv.compat,"",@"SHT_CUDA_COMPAT_INFO"
	.align	4
        /*0000*/ 	.byte	0x02, 0x09, 0x00, 0x00, 0x02, 0x02, 0x01, 0x00, 0x02, 0x05, 0x05, 0x00, 0x03, 0x07, 0x01, 0x01
        /*0010*/ 	.byte	0x02, 0x03, 0x00, 0x00, 0x02, 0x06, 0x01, 0x00, 0x04, 0x0b, 0x08, 0x00, 0x09, 0x00, 0x00, 0x00
        /*0020*/ 	.byte	0x00, 0x00, 0x00, 0x00


//--------------------- .nv.info.cuda_adjustTOX   --------------------------
	.section	.nv.info.cuda_adjustTOX,"",@"SHT_CUDA_INFO"
	.sectionflags	@""
	.align	4


	//----- nvinfo : EIATTR_CUDA_API_VERSION
	.align		4
        /*0000*/ 	.byte	0x04, 0x37
        /*0002*/ 	.short	(.L_7 - .L_6)
.L_6:
        /*0004*/ 	.word	0x00000082


	//----- nvinfo : EIATTR_KPARAM_INFO
	.align		4
.L_7:
        /*0008*/ 	.byte	0x04, 0x17
        /*000a*/ 	.short	(.L_9 - .L_8)
.L_8:
        /*000c*/ 	.word	0x00000000
        /*0010*/ 	.short	0x0003
        /*0012*/ 	.short	0x0018
        /*0014*/ 	.byte	0x00, 0xf0, 0x11, 0x00


	//----- nvinfo : EIATTR_KPARAM_INFO
	.align		4
.L_9:
        /*0018*/ 	.byte	0x04, 0x17
        /*001a*/ 	.short	(.L_11 - .L_10)
.L_10:
        /*001c*/ 	.word	0x00000000
        /*0020*/ 	.short	0x0002
        /*0022*/ 	.short	0x0010
        /*0024*/ 	.byte	0x00, 0xf5, 0x21, 0x00


	//----- nvinfo : EIATTR_KPARAM_INFO
	.align		4
.L_11:
        /*0028*/ 	.byte	0x04, 0x17
        /*002a*/ 	.short	(.L_13 - .L_12)
.L_12:
        /*002c*/ 	.word	0x00000000
        /*0030*/ 	.short	0x0001
        /*0032*/ 	.short	0x0008
        /*0034*/ 	.byte	0x00, 0xf0, 0x11, 0x00


	//----- nvinfo : EIATTR_KPARAM_INFO
	.align		4
.L_13:
        /*0038*/ 	.byte	0x04, 0x17
        /*003a*/ 	.short	(.L_15 - .L_14)
.L_14:
        /*003c*/ 	.word	0x00000000
        /*0040*/ 	.short	0x0000
        /*0042*/ 	.short	0x0000
        /*0044*/ 	.byte	0x00, 0xf5, 0x21, 0x00


	//----- nvinfo : EIATTR_SPARSE_MMA_MASK
	.align		4
.L_15:
        /*0048*/ 	.byte	0x03, 0x50
        /*004a*/ 	.short	0x0000


	//----- nvinfo : EIATTR_MAXREG_COUNT
	.align		4
        /*004c*/ 	.byte	0x03, 0x1b
        /*004e*/ 	.short	0x00ff


	//----- nvinfo : EIATTR_MERCURY_ISA_VERSION
	.align		4
        /*0050*/ 	.byte	0x03, 0x5f
        /*0052*/ 	.short	0x0101


	//----- nvinfo : EIATTR_VRC_CTA_INIT_COUNT
	.align		4
        /*0054*/ 	.byte	0x02, 0x4a
	.zero		1
	.zero		1


	//----- nvinfo : EIATTR_EXIT_INSTR_OFFSETS
	.align		4
        /*0058*/ 	.byte	0x04, 0x1c
        /*005a*/ 	.short	(.L_17 - .L_16)


	//   ....[0]....
.L_16:
        /*005c*/ 	.word	0x000000a0


	//   ....[1]....
        /*0060*/ 	.word	0x00000150


	//----- nvinfo : EIATTR_CBANK_PARAM_SIZE
	.align		4
.L_17:
        /*0064*/ 	.byte	0x03, 0x19
        /*0066*/ 	.short	0x001c


	//----- nvinfo : EIATTR_PARAM_CBANK
	.align		4
        /*0068*/ 	.byte	0x04, 0x0a
        /*006a*/ 	.short	(.L_19 - .L_18)
	.align		4
.L_18:
        /*006c*/ 	.word	index@(.nv.constant0.cuda_adjustTOX)
        /*0070*/ 	.short	0x0380
        /*0072*/ 	.short	0x001c


	//----- nvinfo : EIATTR_SW_WAR
	.align		4
.L_19:
        /*0074*/ 	.byte	0x04, 0x36
        /*0076*/ 	.short	(.L_21 - .L_20)
.L_20:
        /*0078*/ 	.word	0x00000008
.L_21:


//--------------------- .nv.callgraph             --------------------------
	.section	.nv.callgraph,"",@"SHT_CUDA_CALLGRAPH"
	.align	4
	.sectionentsize	8
	.align		4
        /*0000*/ 	.word	0x00000000
	.align		4
        /*0004*/ 	.word	0xffffffff
	.align		4
        /*0008*/ 	.word	0x00000000
	.align		4
        /*000c*/ 	.word	0xfffffffe
	.align		4
        /*0010*/ 	.word	0x00000000
	.align		4
        /*0014*/ 	.word	0xfffffffd
	.align		4
        /*0018*/ 	.word	0x00000000
	.align		4
        /*001c*/ 	.word	0xfffffffc


//--------------------- .text.cuda_adjustTOX      --------------------------
	.section	.text.cuda_adjustTOX,"ax",@progbits
	.align	128
        .global         cuda_adjustTOX
        .type           cuda_adjustTOX,@function
        .size           cuda_adjustTOX,(.L_x_1 - cuda_adjustTOX)
        .other          cuda_adjustTOX,@"STO_CUDA_ENTRY STV_DEFAULT"
cuda_adjustTOX:
.text.cuda_adjustTOX:
[----:B------:R-:W-:Y:S01]  /*0000*/  LDC R1, c[0x0][0x37c] ;  /* 0x0000df00ff017b82 */ /* 0x000fe20000000800 */
[----:B------:R-:W0:Y:S07]  /*0010*/  S2R R0, SR_TID.X ;  /* 0x0000000000007919 */ /* 0x000e2e0000002100 */
[----:B------:R-:W-:Y:S01]  /*0020*/  S2UR UR4, SR_CTAID.X ;  /* 0x00000000000479c3 */ /* 0x000fe20000002500 */
[----:B------:R-:W1:Y:S01]  /*0030*/  LDCU UR5, c[0x0][0x374] ;  /* 0x00006e80ff0577ac */ /* 0x000e620008000800 */
[----:B------:R-:W2:Y:S06]  /*0040*/  LDCU UR7, c[0x0][0x388] ;  /* 0x00007100ff0777ac */ /* 0x000eac0008000800 */
[----:B------:R-:W1:Y:S08]  /*0050*/  S2UR UR6, SR_CTAID.Y ;  /* 0x00000000000679c3 */ /* 0x000e700000002600 */
[----:B------:R-:W0:Y:S01]  /*0060*/  LDC R5, c[0x0][0x360] ;  /* 0x0000d800ff057b82 */ /* 0x000e220000000800 */
[----:B-1----:R-:W-:-:S06]  /*0070*/  UIMAD UR4, UR4, UR5, UR6 ;  /* 0x00000005040472a4 */ /* 0x002fcc000f8e0206 */
[----:B0-----:R-:W-:-:S05]  /*0080*/  IMAD R5, R5, UR4, R0 ;  /* 0x0000000405057c24 */ /* 0x001fca000f8e0200 */
[----:B--2---:R-:W-:-:S13]  /*0090*/  ISETP.GE.AND P0, PT, R5, UR7, PT ;  /* 0x0000000705007c0c */ /* 0x004fda000bf06270 */
[----:B------:R-:W-:Y:S05]  /*00a0*/  @P0 EXIT ;  /* 0x000000000000094d */ /* 0x000fea0003800000 */
[----:B------:R-:W0:Y:S01]  /*00b0*/  LDC.64 R2, c[0x0][0x380] ;  /* 0x0000e000ff027b82 */ /* 0x000e220000000a00 */
[----:B------:R-:W1:Y:S01]  /*00c0*/  LDCU.64 UR4, c[0x0][0x358] ;  /* 0x00006b00ff0477ac */ /* 0x000e620008000a00 */
[----:B------:R-:W2:Y:S01]  /*00d0*/  LDCU UR6, c[0x0][0x398] ;  /* 0x00007300ff0677ac */ /* 0x000ea20008000800 */
[----:B0-----:R-:W-:-:S05]  /*00e0*/  IMAD.WIDE R2, R5, 0x4, R2 ;  /* 0x0000000405027825 */ /* 0x001fca00078e0202 */
[----:B------:R-:W0:Y:S01]  /*00f0*/  LDC.64 R4, c[0x0][0x390] ;  /* 0x0000e400ff047b82 */ /* 0x000e220000000a00 */
[----:B-1----:R-:W0:Y:S02]  /*0100*/  LDG.E R3, desc[UR4][R2.64] ;  /* 0x0000000402037981 */ /* 0x002e24000c1e1900 */
[----:B0-----:R-:W-:-:S05]  /*0110*/  IMAD.WIDE R4, R3, 0x4, R4 ;  /* 0x0000000403047825 */ /* 0x001fca00078e0204 */
[----:B------:R-:W2:Y:S02]  /*0120*/  LDG.E R0, desc[UR4][R4.64] ;  /* 0x0000000404007981 */ /* 0x000ea4000c1e1900 */
[----:B--2---:R-:W-:-:S05]  /*0130*/  FMUL R7, R0, UR6 ;  /* 0x0000000600077c20 */ /* 0x004fca0008400000 */
[----:B------:R-:W-:Y:S01]  /*0140*/  STG.E desc[UR4][R4.64], R7 ;  /* 0x0000000704007986 */ /* 0x000fe2000c101904 */
[----:B------:R-:W-:Y:S05]  /*0150*/  EXIT ;  /* 0x000000000000794d */ /* 0x000fea0003800000 */
.L_x_0:
[----:B------:R-:W-:-:S00]  /*0160*/  BRA `(.L_x_0) ;  /* 0xfffffffc00fc7947 */ /* 0x000fc0000383ffff */
[----:B------:R-:W-:-:S00]  /*0170*/  NOP ;  /* 0x0000000000007918 */ /* 0x000fc00000000000 */
        /* <DEDUP_REMOVED lines=8> */
.L_x_1:


//--------------------- .nv.shared.reserved.0     --------------------------
	.section	.nv.shared.reserved.0,"aw",@nobits
	.weak		__nv_reservedSMEM_offset_0_alias
	.size		__nv_reservedSMEM_offset_0_alias, 0, 64
	.other		__nv_reservedSMEM_offset_0_alias,@"STO_CUDA_RESERVED_SHARED STV_DEFAULT"
__nv_reservedSMEM_offset_0_alias:
	.zero		0
	.zero		64


//--------------------- .nv.constant0.cuda_adjustTOX --------------------------
	.section	.nv.constant0.cuda_adjustTOX,"a",@progbits
	.sectionflags	@""
	.align	4
.nv.constant0.cuda_adjustTOX:
	.zero		924


//--------------------- SYMBOLS --------------------------

	.type		.nv.reservedSmem.offset0,@object
	.size		.nv.reservedSmem.offset0,0x4
